//
// Generated by NVIDIA NVVM Compiler
//
// Compiler Build ID: CL-36424714
// Cuda compilation tools, release 13.0, V13.0.88
// Based on NVVM 20.0.0
//

.version 9.0
.target sm_100
.address_size 64

	// .globl	_Z2k1v
.extern .func  (.param .b32 func_retval0) vprintf
(
	.param .b64 vprintf_param_0,
	.param .b64 vprintf_param_1
)
;
.global .align 4 .u32 lockvar;
.global .align 1 .b8 $str[52] = {66, 108, 111, 99, 107, 32, 37, 100, 44, 32, 84, 104, 114, 101, 97, 100, 32, 37, 100, 32, 105, 115, 32, 101, 120, 101, 99, 117, 116, 105, 110, 103, 32, 99, 114, 105, 116, 105, 99, 97, 108, 32, 115, 101, 99, 116, 105, 111, 110, 46, 10};

.visible .entry _Z2k1v()
{
	.local .align 8 .b8 	__local_depot0[8];
	.reg .b64 	%SP;
	.reg .b64 	%SPL;
	.reg .pred 	%p<2>;
	.reg .b32 	%r<7>;
	.reg .b64 	%rd<5>;

	mov.u64 	%SPL, __local_depot0;
	cvta.local.u64 	%SP, %SPL;
$L__BB0_1:
	atom.relaxed.global.cas.b32 	%r1, [lockvar], 0, 1;
	setp.ne.s32 	%p1, %r1, 0;
	@%p1 bra 	$L__BB0_1;
	add.u64 	%rd1, %SP, 0;
	add.u64 	%rd2, %SPL, 0;
	mov.u32 	%r2, %ctaid.x;
	mov.u32 	%r3, %tid.x;
	st.local.v2.u32 	[%rd2], {%r2, %r3};
	mov.u64 	%rd3, $str;
	cvta.global.u64 	%rd4, %rd3;
	{ // callseq 0, 0
	.param .b64 param0;
	st.param.b64 	[param0], %rd4;
	.param .b64 param1;
	st.param.b64 	[param1], %rd1;
	.param .b32 retval0;
	call.uni (retval0), 
	vprintf, 
	(
	param0, 
	param1
	);
	ld.param.b32 	%r4, [retval0];
	} // callseq 0
	mov.b32 	%r6, 0;
	st.global.u32 	[lockvar], %r6;
	ret;

}


// ===== COMPILED SASS (sm_100) =====

	.target	sm_100

	.elftype	@"ET_EXEC"


//--------------------- .note.nv.tkinfo           --------------------------
	.section	.note.nv.tkinfo,"",@"SHT_NOTE"
	.sectionflags	@"SHF_NOTE_NV_TKINFO"
	.tkinfo
        /*0018*/ 	.word	0x00000002
        /*0030*/ 	.string	""
        /*0030*/ 	.string	"ptxas"
        /*0030*/ 	.string	"Cuda compilation tools, release 13.0, V13.0.88"
        /*0030*/ 	.string	"Build cuda_13.0.r13.0/compiler.36424714_0"
        /*0030*/ 	.string	"-arch sm_100 -m 64 "



//--------------------- .note.nv.cuinfo           --------------------------
	.section	.note.nv.cuinfo,"",@"SHT_NOTE"
	.sectionflags	@"SHF_NOTE_NV_CUINFO"
        /*0018*/ 	.short	0x0002
        /*001a*/ 	.short	0x0064
        /*001c*/ 	.short	0x0082
	.zero		2


//--------------------- .nv.info                  --------------------------
	.section	.nv.info,"",@"SHT_CUDA_INFO"
	.align	4


	//----- nvinfo : EIATTR_REGCOUNT
	.align		4
        /*0000*/ 	.byte	0x04, 0x2f
        /*0002*/ 	.short	(.L_3 - .L_2)
	.align		4
.L_2:
        /*0004*/ 	.word	index@(_Z2k1v)
        /*0008*/ 	.word	0x00000018


	//----- nvinfo : EIATTR_FRAME_SIZE
	.align		4
.L_3:
        /*000c*/ 	.byte	0x04, 0x11
        /*000e*/ 	.short	(.L_5 - .L_4)
	.align		4
.L_4:
        /*0010*/ 	.word	index@(_Z2k1v)
        /*0014*/ 	.word	0x00000008


	//----- nvinfo : EIATTR_MIN_STACK_SIZE
	.align		4
.L_5:
        /*0018*/ 	.byte	0x04, 0x12
        /*001a*/ 	.short	(.L_7 - .L_6)
	.align		4
.L_6:
        /*001c*/ 	.word	index@(_Z2k1v)
        /*0020*/ 	.word	0x00000008
.L_7:


//--------------------- .nv.compat                --------------------------
	.section	.nv.compat,"",@"SHT_CUDA_COMPAT_INFO"
	.align	4
        /*0000*/ 	.byte	0x02, 0x09, 0x00, 0x00, 0x02, 0x02, 0x01, 0x00, 0x02, 0x05, 0x05, 0x00, 0x03, 0x07, 0x01, 0x01
        /*0010*/ 	.byte	0x02, 0x03, 0x00, 0x00, 0x02, 0x06, 0x01, 0x00, 0x04, 0x0b, 0x08, 0x00, 0x09, 0x00, 0x00, 0x00
        /*0020*/ 	.byte	0x00, 0x00, 0x00, 0x00


//--------------------- .nv.info._Z2k1v           --------------------------
	.section	.nv.info._Z2k1v,"",@"SHT_CUDA_INFO"
	.sectionflags	@""
	.align	4


	//----- nvinfo : EIATTR_CUDA_API_VERSION
	.align		4
        /*0000*/ 	.byte	0x04, 0x37
        /*0002*/ 	.short	(.L_9 - .L_8)
.L_8:
        /*0004*/ 	.word	0x00000082


	//----- nvinfo : EIATTR_SPARSE_MMA_MASK
	.align		4
.L_9:
        /*0008*/ 	.byte	0x03, 0x50
        /*000a*/ 	.short	0x0000


	//----- nvinfo : EIATTR_MAXREG_COUNT
	.align		4
        /*000c*/ 	.byte	0x03, 0x1b
        /*000e*/ 	.short	0x00ff


	//----- nvinfo : EIATTR_EXTERNS
	.align		4
        /*0010*/ 	.byte	0x04, 0x0f
        /*0012*/ 	.short	(.L_11 - .L_10)


	//   ....[0]....
	.align		4
.L_10:
        /*0014*/ 	.word	index@(vprintf)


	//----- nvinfo : EIATTR_MERCURY_ISA_VERSION
	.align		4
.L_11:
        /*0018*/ 	.byte	0x03, 0x5f
        /*001a*/ 	.short	0x0101


	//----- nvinfo : EIATTR_VRC_CTA_INIT_COUNT
	.align		4
        /*001c*/ 	.byte	0x02, 0x4a
	.zero		1
	.zero		1


	//----- nvinfo : EIATTR_SYSCALL_OFFSETS
	.align		4
        /*0020*/ 	.byte	0x04, 0x46
        /*0022*/ 	.short	(.L_13 - .L_12)


	//   ....[0]....
.L_12:
        /*0024*/ 	.word	0x000001b0


	//----- nvinfo : EIATTR_EXIT_INSTR_OFFSETS
	.align		4
.L_13:
        /*0028*/ 	.byte	0x04, 0x1c
        /*002a*/ 	.short	(.L_15 - .L_14)


	//   ....[0]....
.L_14:
        /*002c*/ 	.word	0x00000200


	//----- nvinfo : EIATTR_CRS_STACK_SIZE
	.align		4
.L_15:
        /*0030*/ 	.byte	0x04, 0x1e
        /*0032*/ 	.short	(.L_17 - .L_16)
.L_16:
        /*0034*/ 	.word	0x00000000


	//----- nvinfo : EIATTR_SW_WAR
	.align		4
.L_17:
        /*0038*/ 	.byte	0x04, 0x36
        /*003a*/ 	.short	(.L_19 - .L_18)
.L_18:
        /*003c*/ 	.word	0x00000008
.L_19:


//--------------------- .nv.callgraph             --------------------------
	.section	.nv.callgraph,"",@"SHT_CUDA_CALLGRAPH"
	.align	4
	.sectionentsize	8
	.align		4
        /*0000*/ 	.word	0x00000000
	.align		4
        /*0004*/ 	.word	0xffffffff
	.align		4
        /*0008*/ 	.word	index@(_Z2k1v)
	.align		4
        /*000c*/ 	.word	index@(vprintf)
	.align		4
        /*0010*/ 	.word	0x00000000
	.align		4
        /*0014*/ 	.word	0xfffffffe
	.align		4
        /*0018*/ 	.word	0x00000000
	.align		4
        /*001c*/ 	.word	0xfffffffd
	.align		4
        /*0020*/ 	.word	0x00000000
	.align		4
        /*0024*/ 	.word	0xfffffffc


//--------------------- .nv.constant4             --------------------------
	.section	.nv.constant4,"a",@progbits
	.align	8
	.align		8
.nv.constant4:
        /*0000*/ 	.dword	vprintf
	.align		8
        /*0008*/ 	.dword	lockvar
	.align		8
        /*0010*/ 	.dword	$str


//--------------------- .text._Z2k1v              --------------------------
	.section	.text._Z2k1v,"ax",@progbits
	.align	128
        .global         _Z2k1v
        .type           _Z2k1v,@function
        .size           _Z2k1v,(.L_x_4 - _Z2k1v)
        .other          _Z2k1v,@"STO_CUDA_ENTRY STV_DEFAULT"
_Z2k1v:
.text._Z2k1v:
[----:B------:R-:W0:Y:S01]  /*0000*/  LDC R1, c[0x0][0x37c] ;  /* 0x0000df00ff017b82 */ /* 0x000e220000000800 */
[----:B------:R-:W1:Y:S01]  /*0010*/  LDCU UR4, c[0x0][0x2f8] ;  /* 0x00005f00ff0477ac */ /* 0x000e620008000800 */
[----:B0-----:R-:W-:Y:S01]  /*0020*/  VIADD R1, R1, 0xfffffff8 ;  /* 0xfffffff801017836 */ /* 0x001fe20000000000 */
[----:B------:R-:W-:Y:S01]  /*0030*/  BSSY B0, `(.L_x_0) ;  /* 0x000000d000007945 */ /* 0x000fe20003800000 */
[----:B------:R-:W-:Y:S01]  /*0040*/  IMAD.MOV.U32 R5, RZ, RZ, 0x1 ;  /* 0x00000001ff057424 */ /* 0x000fe200078e00ff */
[----:B------:R-:W0:Y:S01]  /*0050*/  LDCU UR5, c[0x0][0x2fc] ;  /* 0x00005f80ff0577ac */ /* 0x000e220008000800 */
[----:B------:R-:W2:Y:S01]  /*0060*/  LDCU.64 UR36, c[0x4][0x8] ;  /* 0x01000100ff2477ac */ /* 0x000ea20008000a00 */
[----:B-1----:R-:W-:-:S05]  /*0070*/  IADD3 R6, P0, PT, R1, UR4, RZ ;  /* 0x0000000401067c10 */ /* 0x002fca000ff1e0ff */
[----:B0-----:R-:W-:-:S08]  /*0080*/  IMAD.X R7, RZ, RZ, UR5, P0 ;  /* 0x00000005ff077e24 */ /* 0x001fd000080e06ff */
.L_x_1:
[----:B--2---:R-:W-:Y:S01]  /*0090*/  IMAD.U32 R2, RZ, RZ, UR36 ;  /* 0x00000024ff027e24 */ /* 0x004fe2000f8e00ff */
[----:B------:R-:W-:Y:S01]  /*00a0*/  MOV R3, UR37 ;  /* 0x0000002500037c02 */ /* 0x000fe20008000f00 */
[----:B------:R-:W-:Y:S01]  /*00b0*/  IMAD.MOV.U32 R4, RZ, RZ, RZ ;  /* 0x000000ffff047224 */ /* 0x000fe200078e00ff */
[----:B------:R-:W-:Y:S05]  /*00c0*/  YIELD ;  /* 0x0000000000007946 */ /* 0x000fea0003800000 */
[----:B------:R-:W2:Y:S02]  /*00d0*/  ATOMG.E.CAS.STRONG.GPU PT, R2, [R2], R4, R5 ;  /* 0x00000004020273a9 */ /* 0x000ea400001ee105 */
[----:B--2---:R-:W-:-:S13]  /*00e0*/  ISETP.NE.AND P0, PT, R2, RZ, PT ;  /* 0x000000ff0200720c */ /* 0x004fda0003f05270 */
[----:B------:R-:W-:Y:S05]  /*00f0*/  @P0 BRA `(.L_x_1) ;  /* 0xfffffffc00e40947 */ /* 0x000fea000383ffff */
[----:B------:R-:W-:Y:S05]  /*0100*/  BSYNC B0 ;  /* 0x0000000000007941 */ /* 0x000fea0003800000 */
.L_x_0:
[----:B------:R-:W0:Y:S01]  /*0110*/  S2R R8, SR_CTAID.X ;  /* 0x0000000000087919 */ /* 0x000e220000002500 */
[----:B------:R-:W-:Y:S01]  /*0120*/  MOV R0, 0x0 ;  /* 0x0000000000007802 */ /* 0x000fe20000000f00 */
[----:B------:R-:W1:Y:S01]  /*0130*/  LDC.64 R16, c[0x0][0x358] ;  /* 0x0000d600ff107b82 */ /* 0x000e620000000a00 */
[----:B------:R-:W2:Y:S01]  /*0140*/  LDCU.64 UR4, c[0x4][0x10] ;  /* 0x01000200ff0477ac */ /* 0x000ea20008000a00 */
[----:B------:R-:W0:Y:S06]  /*0150*/  S2R R9, SR_TID.X ;  /* 0x0000000000097919 */ /* 0x000e2c0000002100 */
[----:B------:R3:W4:Y:S01]  /*0160*/  LDC.64 R2, c[0x4][R0] ;  /* 0x0100000000027b82 */ /* 0x0007220000000a00 */
[----:B--2---:R-:W-:Y:S01]  /*0170*/  IMAD.U32 R4, RZ, RZ, UR4 ;  /* 0x00000004ff047e24 */ /* 0x004fe2000f8e00ff */
[----:B------:R-:W-:Y:S01]  /*0180*/  MOV R5, UR5 ;  /* 0x0000000500057c02 */ /* 0x000fe20008000f00 */
[----:B0-----:R3:W-:Y:S06]  /*0190*/  STL.64 [R1], R8 ;  /* 0x0000000801007387 */ /* 0x0017ec0000100a00 */
[----:B------:R-:W-:-:S07]  /*01a0*/  LEPC R20, `(.L_x_2) ;  /* 0x000000001014794e */ /* 0x000fce0000000000 */
[----:B-1-34-:R-:W-:Y:S05]  /*01b0*/  CALL.ABS.NOINC R2 ;  /* 0x0000000002007343 */ /* 0x01afea0003c00000 */
.L_x_2:
[----:B------:R-:W0:Y:S01]  /*01c0*/  LDC.64 R2, c[0x4][0x8] ;  /* 0x01000200ff027b82 */ /* 0x000e220000000a00 */
[----:B------:R-:W-:Y:S02]  /*01d0*/  R2UR UR4, R16 ;  /* 0x00000000100472ca */ /* 0x000fe400000e0000 */
[----:B------:R-:W-:-:S13]  /*01e0*/  R2UR UR5, R17 ;  /* 0x00000000110572ca */ /* 0x000fda00000e0000 */
[----:B0-----:R-:W-:Y:S01]  /*01f0*/  STG.E desc[UR4][R2.64], RZ ;  /* 0x000000ff02007986 */ /* 0x001fe2000c101904 */
[----:B------:R-:W-:Y:S05]  /*0200*/  EXIT ;  /* 0x000000000000794d */ /* 0x000fea0003800000 */
.L_x_3:
[----:B------:R-:W-:-:S00]  /*0210*/  BRA `(.L_x_3) ;  /* 0xfffffffc00fc7947 */ /* 0x000fc0000383ffff */
[----:B------:R-:W-:-:S00]  /*0220*/  NOP ;  /* 0x0000000000007918 */ /* 0x000fc00000000000 */
        /* <DEDUP_REMOVED lines=13> */
.L_x_4:


//--------------------- .nv.global.init           --------------------------
	.section	.nv.global.init,"aw",@progbits
.nv.global.init:
	.type		$str,@object
	.size		$str,(.L_1 - $str)
$str:
        /*0000*/ 	.byte	0x42, 0x6c, 0x6f, 0x63, 0x6b, 0x20, 0x25, 0x64, 0x2c, 0x20, 0x54, 0x68, 0x72, 0x65, 0x61, 0x64
        /*0010*/ 	.byte	0x20, 0x25, 0x64, 0x20, 0x69, 0x73, 0x20, 0x65, 0x78, 0x65, 0x63, 0x75, 0x74, 0x69, 0x6e, 0x67
        /*0020*/ 	.byte	0x20, 0x63, 0x72, 0x69, 0x74, 0x69, 0x63, 0x61, 0x6c, 0x20, 0x73, 0x65, 0x63, 0x74, 0x69, 0x6f
        /*0030*/ 	.byte	0x6e, 0x2e, 0x0a, 0x00
.L_1:


//--------------------- .nv.shared.reserved.0     --------------------------
	.section	.nv.shared.reserved.0,"aw",@nobits
	.weak		__nv_reservedSMEM_offset_0_alias
	.size		__nv_reservedSMEM_offset_0_alias, 0, 64
	.other		__nv_reservedSMEM_offset_0_alias,@"STO_CUDA_RESERVED_SHARED STV_DEFAULT"
__nv_reservedSMEM_offset_0_alias:
	.zero		0
	.zero		64


//--------------------- .nv.global                --------------------------
	.section	.nv.global,"aw",@nobits
	.align	4
.nv.global:
	.type		lockvar,@object
	.size		lockvar,(.L_0 - lockvar)
lockvar:
	.zero		4
.L_0:


//--------------------- .nv.constant0._Z2k1v      --------------------------
	.section	.nv.constant0._Z2k1v,"a",@progbits
	.sectionflags	@""
	.align	4
.nv.constant0._Z2k1v:
	.zero		896


//--------------------- SYMBOLS --------------------------

	.type		.nv.reservedSmem.offset0,@object
	.size		.nv.reservedSmem.offset0,0x4
	.type		vprintf,@function
